//
// Generated by NVIDIA NVVM Compiler
//
// Compiler Build ID: CL-36424714
// Cuda compilation tools, release 13.0, V13.0.88
// Based on NVVM 20.0.0
//

.version 9.0
.target sm_100
.address_size 64

	// .globl	_Z7gpuFuncv
.extern .func  (.param .b32 func_retval0) vprintf
(
	.param .b64 vprintf_param_0,
	.param .b64 vprintf_param_1
)
;
.global .align 1 .b8 $str[59] = {10, 42, 42, 42, 42, 42, 42, 42, 42, 42, 42, 42, 42, 42, 42, 42, 42, 42, 42, 42, 42, 42, 42, 42, 42, 42, 42, 42, 42, 42, 42, 42, 42, 42, 42, 42, 42, 42, 42, 42, 42, 42, 42, 42, 42, 42, 42, 42, 42, 42, 42, 42, 42, 42, 42, 42, 42, 10};
.global .align 1 .b8 $str$1[58] = {42, 32, 32, 32, 32, 32, 32, 32, 32, 32, 32, 32, 32, 32, 32, 32, 32, 32, 83, 79, 89, 32, 76, 65, 32, 71, 80, 85, 58, 32, 34, 72, 101, 108, 108, 111, 32, 87, 111, 114, 108, 100, 34, 32, 32, 32, 32, 32, 32, 32, 32, 32, 32, 32, 32, 42, 10};
.global .align 1 .b8 $str$2[59] = {42, 42, 42, 42, 42, 42, 42, 42, 42, 42, 42, 42, 42, 42, 42, 42, 42, 42, 42, 42, 42, 42, 42, 42, 42, 42, 42, 42, 42, 42, 42, 42, 42, 42, 42, 42, 42, 42, 42, 42, 42, 42, 42, 42, 42, 42, 42, 42, 42, 42, 42, 42, 42, 42, 42, 42, 10, 10};

.visible .entry _Z7gpuFuncv()
{
	.reg .b32 	%r<7>;
	.reg .b64 	%rd<7>;

	mov.u64 	%rd1, $str;
	cvta.global.u64 	%rd2, %rd1;
	{ // callseq 0, 0
	.param .b64 param0;
	st.param.b64 	[param0], %rd2;
	.param .b64 param1;
	st.param.b64 	[param1], 0;
	.param .b32 retval0;
	call.uni (retval0), 
	vprintf, 
	(
	param0, 
	param1
	);
	ld.param.b32 	%r1, [retval0];
	} // callseq 0
	mov.u64 	%rd3, $str$1;
	cvta.global.u64 	%rd4, %rd3;
	{ // callseq 1, 0
	.param .b64 param0;
	st.param.b64 	[param0], %rd4;
	.param .b64 param1;
	st.param.b64 	[param1], 0;
	.param .b32 retval0;
	call.uni (retval0), 
	vprintf, 
	(
	param0, 
	param1
	);
	ld.param.b32 	%r3, [retval0];
	} // callseq 1
	mov.u64 	%rd5, $str$2;
	cvta.global.u64 	%rd6, %rd5;
	{ // callseq 2, 0
	.param .b64 param0;
	st.param.b64 	[param0], %rd6;
	.param .b64 param1;
	st.param.b64 	[param1], 0;
	.param .b32 retval0;
	call.uni (retval0), 
	vprintf, 
	(
	param0, 
	param1
	);
	ld.param.b32 	%r5, [retval0];
	} // callseq 2
	ret;

}


// ===== COMPILED SASS (sm_100) =====

	.target	sm_100

	.elftype	@"ET_EXEC"


//--------------------- .note.nv.tkinfo           --------------------------
	.section	.note.nv.tkinfo,"",@"SHT_NOTE"
	.sectionflags	@"SHF_NOTE_NV_TKINFO"
	.tkinfo
        /*0018*/ 	.word	0x00000002
        /*0030*/ 	.string	""
        /*0030*/ 	.string	"ptxas"
        /*0030*/ 	.string	"Cuda compilation tools, release 13.0, V13.0.88"
        /*0030*/ 	.string	"Build cuda_13.0.r13.0/compiler.36424714_0"
        /*0030*/ 	.string	"-arch sm_100 -m 64 "



//--------------------- .note.nv.cuinfo           --------------------------
	.section	.note.nv.cuinfo,"",@"SHT_NOTE"
	.sectionflags	@"SHF_NOTE_NV_CUINFO"
        /*0018*/ 	.short	0x0002
        /*001a*/ 	.short	0x0064
        /*001c*/ 	.short	0x0082
	.zero		2


//--------------------- .nv.info                  --------------------------
	.section	.nv.info,"",@"SHT_CUDA_INFO"
	.align	4


	//----- nvinfo : EIATTR_REGCOUNT
	.align		4
        /*0000*/ 	.byte	0x04, 0x2f
        /*0002*/ 	.short	(.L_4 - .L_3)
	.align		4
.L_3:
        /*0004*/ 	.word	index@(_Z7gpuFuncv)
        /*0008*/ 	.word	0x00000018


	//----- nvinfo : EIATTR_FRAME_SIZE
	.align		4
.L_4:
        /*000c*/ 	.byte	0x04, 0x11
        /*000e*/ 	.short	(.L_6 - .L_5)
	.align		4
.L_5:
        /*0010*/ 	.word	index@(_Z7gpuFuncv)
        /*0014*/ 	.word	0x00000000


	//----- nvinfo : EIATTR_MIN_STACK_SIZE
	.align		4
.L_6:
        /*0018*/ 	.byte	0x04, 0x12
        /*001a*/ 	.short	(.L_8 - .L_7)
	.align		4
.L_7:
        /*001c*/ 	.word	index@(_Z7gpuFuncv)
        /*0020*/ 	.word	0x00000000
.L_8:


//--------------------- .nv.compat                --------------------------
	.section	.nv.compat,"",@"SHT_CUDA_COMPAT_INFO"
	.align	4
        /*0000*/ 	.byte	0x02, 0x09, 0x00, 0x00, 0x02, 0x02, 0x01, 0x00, 0x02, 0x05, 0x05, 0x00, 0x03, 0x07, 0x01, 0x01
        /*0010*/ 	.byte	0x02, 0x03, 0x00, 0x00, 0x02, 0x06, 0x01, 0x00, 0x04, 0x0b, 0x08, 0x00, 0x09, 0x00, 0x00, 0x00
        /*0020*/ 	.byte	0x00, 0x00, 0x00, 0x00


//--------------------- .nv.info._Z7gpuFuncv      --------------------------
	.section	.nv.info._Z7gpuFuncv,"",@"SHT_CUDA_INFO"
	.sectionflags	@""
	.align	4


	//----- nvinfo : EIATTR_CUDA_API_VERSION
	.align		4
        /*0000*/ 	.byte	0x04, 0x37
        /*0002*/ 	.short	(.L_10 - .L_9)
.L_9:
        /*0004*/ 	.word	0x00000082


	//----- nvinfo : EIATTR_SPARSE_MMA_MASK
	.align		4
.L_10:
        /*0008*/ 	.byte	0x03, 0x50
        /*000a*/ 	.short	0x0000


	//----- nvinfo : EIATTR_MAXREG_COUNT
	.align		4
        /*000c*/ 	.byte	0x03, 0x1b
        /*000e*/ 	.short	0x00ff


	//----- nvinfo : EIATTR_EXTERNS
	.align		4
        /*0010*/ 	.byte	0x04, 0x0f
        /*0012*/ 	.short	(.L_12 - .L_11)


	//   ....[0]....
	.align		4
.L_11:
        /*0014*/ 	.word	index@(vprintf)


	//----- nvinfo : EIATTR_MERCURY_ISA_VERSION
	.align		4
.L_12:
        /*0018*/ 	.byte	0x03, 0x5f
        /*001a*/ 	.short	0x0101


	//----- nvinfo : EIATTR_VRC_CTA_INIT_COUNT
	.align		4
        /*001c*/ 	.byte	0x02, 0x4a
	.zero		1
	.zero		1


	//----- nvinfo : EIATTR_SYSCALL_OFFSETS
	.align		4
        /*0020*/ 	.byte	0x04, 0x46
        /*0022*/ 	.short	(.L_14 - .L_13)


	//   ....[0]....
.L_13:
        /*0024*/ 	.word	0x00000080


	//   ....[1]....
        /*0028*/ 	.word	0x000000f0


	//   ....[2]....
        /*002c*/ 	.word	0x00000160


	//----- nvinfo : EIATTR_EXIT_INSTR_OFFSETS
	.align		4
.L_14:
        /*0030*/ 	.byte	0x04, 0x1c
        /*0032*/ 	.short	(.L_16 - .L_15)


	//   ....[0]....
.L_15:
        /*0034*/ 	.word	0x00000170


	//----- nvinfo : EIATTR_SW_WAR
	.align		4
.L_16:
        /*0038*/ 	.byte	0x04, 0x36
        /*003a*/ 	.short	(.L_18 - .L_17)
.L_17:
        /*003c*/ 	.word	0x00000008
.L_18:


//--------------------- .nv.callgraph             --------------------------
	.section	.nv.callgraph,"",@"SHT_CUDA_CALLGRAPH"
	.align	4
	.sectionentsize	8
	.align		4
        /*0000*/ 	.word	0x00000000
	.align		4
        /*0004*/ 	.word	0xffffffff
	.align		4
        /*0008*/ 	.word	index@(_Z7gpuFuncv)
	.align		4
        /*000c*/ 	.word	index@(vprintf)
	.align		4
        /*0010*/ 	.word	0x00000000
	.align		4
        /*0014*/ 	.word	0xfffffffe
	.align		4
        /*0018*/ 	.word	0x00000000
	.align		4
        /*001c*/ 	.word	0xfffffffd
	.align		4
        /*0020*/ 	.word	0x00000000
	.align		4
        /*0024*/ 	.word	0xfffffffc


//--------------------- .nv.constant4             --------------------------
	.section	.nv.constant4,"a",@progbits
	.align	8
	.align		8
.nv.constant4:
        /*0000*/ 	.dword	vprintf
	.align		8
        /*0008*/ 	.dword	$str
	.align		8
        /*0010*/ 	.dword	$str$1
	.align		8
        /*0018*/ 	.dword	$str$2


//--------------------- .text._Z7gpuFuncv         --------------------------
	.section	.text._Z7gpuFuncv,"ax",@progbits
	.align	128
        .global         _Z7gpuFuncv
        .type           _Z7gpuFuncv,@function
        .size           _Z7gpuFuncv,(.L_x_4 - _Z7gpuFuncv)
        .other          _Z7gpuFuncv,@"STO_CUDA_ENTRY STV_DEFAULT"
_Z7gpuFuncv:
.text._Z7gpuFuncv:
[----:B------:R-:W0:Y:S01]  /*0000*/  LDC R1, c[0x0][0x37c] ;  /* 0x0000df00ff017b82 */ /* 0x000e220000000800 */
[----:B------:R-:W-:Y:S01]  /*0010*/  MOV R2, 0x0 ;  /* 0x0000000000027802 */ /* 0x000fe20000000f00 */
[----:B------:R-:W1:Y:S01]  /*0020*/  LDCU.64 UR4, c[0x4][0x8] ;  /* 0x01000100ff0477ac */ /* 0x000e620008000a00 */
[----:B------:R-:W-:-:S05]  /*0030*/  CS2R R6, SRZ ;  /* 0x0000000000067805 */ /* 0x000fca000001ff00 */
[----:B------:R2:W3:Y:S01]  /*0040*/  LDC.64 R8, c[0x4][R2] ;  /* 0x0100000002087b82 */ /* 0x0004e20000000a00 */
[----:B-1----:R-:W-:Y:S02]  /*0050*/  IMAD.U32 R4, RZ, RZ, UR4 ;  /* 0x00000004ff047e24 */ /* 0x002fe4000f8e00ff */
[----:B--2---:R-:W-:-:S07]  /*0060*/  IMAD.U32 R5, RZ, RZ, UR5 ;  /* 0x00000005ff057e24 */ /* 0x004fce000f8e00ff */
[----:B------:R-:W-:-:S07]  /*0070*/  LEPC R20, `(.L_x_0) ;  /* 0x000000001014794e */ /* 0x000fce0000000000 */
[----:B0--3--:R-:W-:Y:S05]  /*0080*/  CALL.ABS.NOINC R8 ;  /* 0x0000000008007343 */ /* 0x009fea0003c00000 */
.L_x_0:
[----:B------:R0:W1:Y:S01]  /*0090*/  LDC.64 R8, c[0x4][R2] ;  /* 0x0100000002087b82 */ /* 0x0000620000000a00 */
[----:B------:R-:W2:Y:S01]  /*00a0*/  LDCU.64 UR4, c[0x4][0x10] ;  /* 0x01000200ff0477ac */ /* 0x000ea20008000a00 */
[----:B------:R-:W-:Y:S01]  /*00b0*/  CS2R R6, SRZ ;  /* 0x0000000000067805 */ /* 0x000fe2000001ff00 */
[----:B--2---:R-:W-:Y:S02]  /*00c0*/  IMAD.U32 R4, RZ, RZ, UR4 ;  /* 0x00000004ff047e24 */ /* 0x004fe4000f8e00ff */
[----:B0-----:R-:W-:-:S07]  /*00d0*/  IMAD.U32 R5, RZ, RZ, UR5 ;  /* 0x00000005ff057e24 */ /* 0x001fce000f8e00ff */
[----:B------:R-:W-:-:S07]  /*00e0*/  LEPC R20, `(.L_x_1) ;  /* 0x000000001014794e */ /* 0x000fce0000000000 */
[----:B-1----:R-:W-:Y:S05]  /*00f0*/  CALL.ABS.NOINC R8 ;  /* 0x0000000008007343 */ /* 0x002fea0003c00000 */
.L_x_1:
[----:B------:R-:W0:Y:S01]  /*0100*/  LDC.64 R2, c[0x4][R2] ;  /* 0x0100000002027b82 */ /* 0x000e220000000a00 */
[----:B------:R-:W1:Y:S01]  /*0110*/  LDCU.64 UR4, c[0x4][0x18] ;  /* 0x01000300ff0477ac */ /* 0x000e620008000a00 */
[----:B------:R-:W-:Y:S01]  /*0120*/  CS2R R6, SRZ ;  /* 0x0000000000067805 */ /* 0x000fe2000001ff00 */
[----:B-1----:R-:W-:Y:S02]  /*0130*/  IMAD.U32 R4, RZ, RZ, UR4 ;  /* 0x00000004ff047e24 */ /* 0x002fe4000f8e00ff */
[----:B------:R-:W-:-:S07]  /*0140*/  IMAD.U32 R5, RZ, RZ, UR5 ;  /* 0x00000005ff057e24 */ /* 0x000fce000f8e00ff */
[----:B------:R-:W-:-:S07]  /*0150*/  LEPC R20, `(.L_x_2) ;  /* 0x000000001014794e */ /* 0x000fce0000000000 */
[----:B0-----:R-:W-:Y:S05]  /*0160*/  CALL.ABS.NOINC R2 ;  /* 0x0000000002007343 */ /* 0x001fea0003c00000 */
.L_x_2:
[----:B------:R-:W-:Y:S05]  /*0170*/  EXIT ;  /* 0x000000000000794d */ /* 0x000fea0003800000 */
.L_x_3:
[----:B------:R-:W-:-:S00]  /*0180*/  BRA `(.L_x_3) ;  /* 0xfffffffc00fc7947 */ /* 0x000fc0000383ffff */
[----:B------:R-:W-:-:S00]  /*0190*/  NOP ;  /* 0x0000000000007918 */ /* 0x000fc00000000000 */
        /* <DEDUP_REMOVED lines=14> */
.L_x_4:


//--------------------- .nv.global.init           --------------------------
	.section	.nv.global.init,"aw",@progbits
.nv.global.init:
	.type		$str$1,@object
	.size		$str$1,($str$2 - $str$1)
$str$1:
        /*0000*/ 	.byte	0x2a, 0x20, 0x20, 0x20, 0x20, 0x20, 0x20, 0x20, 0x20, 0x20, 0x20, 0x20, 0x20, 0x20, 0x20, 0x20
        /*0010*/ 	.byte	0x20, 0x20, 0x53, 0x4f, 0x59, 0x20, 0x4c, 0x41, 0x20, 0x47, 0x50, 0x55, 0x3a, 0x20, 0x22, 0x48
        /*0020*/ 	.byte	0x65, 0x6c, 0x6c, 0x6f, 0x20, 0x57, 0x6f, 0x72, 0x6c, 0x64, 0x22, 0x20, 0x20, 0x20, 0x20, 0x20
        /*0030*/ 	.byte	0x20, 0x20, 0x20, 0x20, 0x20, 0x20, 0x20, 0x2a, 0x0a, 0x00
	.type		$str$2,@object
	.size		$str$2,($str - $str$2)
$str$2:
        /*003a*/ 	.byte	0x2a, 0x2a, 0x2a, 0x2a, 0x2a, 0x2a, 0x2a, 0x2a, 0x2a, 0x2a, 0x2a, 0x2a, 0x2a, 0x2a, 0x2a, 0x2a
        /*004a*/ 	.byte	0x2a, 0x2a, 0x2a, 0x2a, 0x2a, 0x2a, 0x2a, 0x2a, 0x2a, 0x2a, 0x2a, 0x2a, 0x2a, 0x2a, 0x2a, 0x2a
        /*005a*/ 	.byte	0x2a, 0x2a, 0x2a, 0x2a, 0x2a, 0x2a, 0x2a, 0x2a, 0x2a, 0x2a, 0x2a, 0x2a, 0x2a, 0x2a, 0x2a, 0x2a
        /*006a*/ 	.byte	0x2a, 0x2a, 0x2a, 0x2a, 0x2a, 0x2a, 0x2a, 0x2a, 0x0a, 0x0a, 0x00
	.type		$str,@object
	.size		$str,(.L_0 - $str)
$str:
        /*0075*/ 	.byte	0x0a, 0x2a, 0x2a, 0x2a, 0x2a, 0x2a, 0x2a, 0x2a, 0x2a, 0x2a, 0x2a, 0x2a, 0x2a, 0x2a, 0x2a, 0x2a
        /*0085*/ 	.byte	0x2a, 0x2a, 0x2a, 0x2a, 0x2a, 0x2a, 0x2a, 0x2a, 0x2a, 0x2a, 0x2a, 0x2a, 0x2a, 0x2a, 0x2a, 0x2a
        /*0095*/ 	.byte	0x2a, 0x2a, 0x2a, 0x2a, 0x2a, 0x2a, 0x2a, 0x2a, 0x2a, 0x2a, 0x2a, 0x2a, 0x2a, 0x2a, 0x2a, 0x2a
        /*00a5*/ 	.byte	0x2a, 0x2a, 0x2a, 0x2a, 0x2a, 0x2a, 0x2a, 0x2a, 0x2a, 0x0a, 0x00
.L_0:


//--------------------- .nv.shared.reserved.0     --------------------------
	.section	.nv.shared.reserved.0,"aw",@nobits
	.weak		__nv_reservedSMEM_offset_0_alias
	.size		__nv_reservedSMEM_offset_0_alias, 0, 64
	.other		__nv_reservedSMEM_offset_0_alias,@"STO_CUDA_RESERVED_SHARED STV_DEFAULT"
__nv_reservedSMEM_offset_0_alias:
	.zero		0
	.zero		64


//--------------------- .nv.constant0._Z7gpuFuncv --------------------------
	.section	.nv.constant0._Z7gpuFuncv,"a",@progbits
	.sectionflags	@""
	.align	4
.nv.constant0._Z7gpuFuncv:
	.zero		896


//--------------------- SYMBOLS --------------------------

	.type		.nv.reservedSmem.offset0,@object
	.size		.nv.reservedSmem.offset0,0x4
	.type		vprintf,@function
